	.headerflags	@"EF_CUDA_TEXMODE_UNIFIED EF_CUDA_64BIT_ADDRESS EF_CUDA_ACCELERATORS EF_CUDA_SM90 EF_CUDA_VIRTUAL_SM(EF_CUDA_SM90)"
	.elftype	@"ET_EXEC"


//--------------------- .nv.info                  --------------------------
	.section	.nv.info,"",@"SHT_CUDA_INFO"
	.align	4


	//----- nvinfo : EIATTR_REGCOUNT
	.align		4
        /*0000*/ 	.byte	0x04, 0x2f
        /*0002*/ 	.short	(.L_1 - .L_0)
	.align		4
.L_0:
        /*0004*/ 	.word	index@(triton_poi_fused_convolution_23)
        /*0008*/ 	.word	0x00000012


	//----- nvinfo : EIATTR_MIN_STACK_SIZE
	.align		4
.L_1:
        /*000c*/ 	.byte	0x04, 0x12
        /*000e*/ 	.short	(.L_3 - .L_2)
	.align		4
.L_2:
        /*0010*/ 	.word	index@(triton_poi_fused_convolution_23)
        /*0014*/ 	.word	0x00000000


	//----- nvinfo : EIATTR_FRAME_SIZE
	.align		4
.L_3:
        /*0018*/ 	.byte	0x04, 0x11
        /*001a*/ 	.short	(.L_5 - .L_4)
	.align		4
.L_4:
        /*001c*/ 	.word	index@(triton_poi_fused_convolution_23)
        /*0020*/ 	.word	0x00000000


	//----- nvinfo : EIATTR_MIN_STACK_SIZE
	.align		4
.L_5:
        /*0024*/ 	.byte	0x04, 0x12
        /*0026*/ 	.short	(.L_7 - .L_6)
	.align		4
.L_6:
        /*0028*/ 	.word	index@(triton_poi_fused_convolution_23)
        /*002c*/ 	.word	0x00000000
.L_7:


//--------------------- .nv.info.triton_poi_fused_convolution_23 --------------------------
	.section	.nv.info.triton_poi_fused_convolution_23,"",@"SHT_CUDA_INFO"
	.sectionflags	@""
	.align	4


	//----- nvinfo : EIATTR_CUDA_API_VERSION
	.align		4
        /*0000*/ 	.byte	0x04, 0x37
        /*0002*/ 	.short	(.L_9 - .L_8)
.L_8:
        /*0004*/ 	.word	0x0000007c


	//----- nvinfo : EIATTR_KPARAM_INFO
	.align		4
.L_9:
        /*0008*/ 	.byte	0x04, 0x17
        /*000a*/ 	.short	(.L_11 - .L_10)
.L_10:
        /*000c*/ 	.word	0x00000000
        /*0010*/ 	.short	0x0002
        /*0012*/ 	.short	0x0010
        /*0014*/ 	.byte	0x00, 0xf0, 0x11, 0x00


	//----- nvinfo : EIATTR_KPARAM_INFO
	.align		4
.L_11:
        /*0018*/ 	.byte	0x04, 0x17
        /*001a*/ 	.short	(.L_13 - .L_12)
.L_12:
        /*001c*/ 	.word	0x00000000
        /*0020*/ 	.short	0x0001
        /*0022*/ 	.short	0x0008
        /*0024*/ 	.byte	0x00, 0xf4, 0x21, 0x00


	//----- nvinfo : EIATTR_KPARAM_INFO
	.align		4
.L_13:
        /*0028*/ 	.byte	0x04, 0x17
        /*002a*/ 	.short	(.L_15 - .L_14)
.L_14:
        /*002c*/ 	.word	0x00000000
        /*0030*/ 	.short	0x0000
        /*0032*/ 	.short	0x0000
        /*0034*/ 	.byte	0x00, 0xf4, 0x21, 0x00


	//----- nvinfo : EIATTR_SPARSE_MMA_MASK
	.align		4
.L_15:
        /*0038*/ 	.byte	0x03, 0x50
        /*003a*/ 	.short	0x0000


	//----- nvinfo : EIATTR_MAXREG_COUNT
	.align		4
        /*003c*/ 	.byte	0x03, 0x1b
        /*003e*/ 	.short	0x00ff


	//----- nvinfo : EIATTR_EXIT_INSTR_OFFSETS
	.align		4
        /*0040*/ 	.byte	0x04, 0x1c
        /*0042*/ 	.short	(.L_17 - .L_16)


	//   ....[0]....
.L_16:
        /*0044*/ 	.word	0x00000260


	//----- nvinfo : EIATTR_REQNTID
	.align		4
.L_17:
        /*0048*/ 	.byte	0x04, 0x10
        /*004a*/ 	.short	(.L_19 - .L_18)
.L_18:
        /*004c*/ 	.word	0x00000080
        /*0050*/ 	.word	0x00000001
        /*0054*/ 	.word	0x00000001


	//----- nvinfo : EIATTR_CBANK_PARAM_SIZE
	.align		4
.L_19:
        /*0058*/ 	.byte	0x03, 0x19
        /*005a*/ 	.short	0x0014


	//----- nvinfo : EIATTR_PARAM_CBANK
	.align		4
        /*005c*/ 	.byte	0x04, 0x0a
        /*005e*/ 	.short	(.L_21 - .L_20)
	.align		4
.L_20:
        /*0060*/ 	.word	index@(.nv.constant0.triton_poi_fused_convolution_23)
        /*0064*/ 	.short	0x0210
        /*0066*/ 	.short	0x0014


	//----- nvinfo : EIATTR_SW_WAR
	.align		4
.L_21:
        /*0068*/ 	.byte	0x04, 0x36
        /*006a*/ 	.short	(.L_23 - .L_22)
.L_22:
        /*006c*/ 	.word	0x00000008
.L_23:


//--------------------- .nv.callgraph             --------------------------
	.section	.nv.callgraph,"",@"SHT_CUDA_CALLGRAPH"
	.align	4
	.sectionentsize	8
	.align		4
        /*0000*/ 	.word	0x00000000
	.align		4
        /*0004*/ 	.word	0xffffffff
	.align		4
        /*0008*/ 	.word	0x00000000
	.align		4
        /*000c*/ 	.word	0xfffffffe
	.align		4
        /*0010*/ 	.word	0x00000000
	.align		4
        /*0014*/ 	.word	0xfffffffd
	.align		4
        /*0018*/ 	.word	0x00000000
	.align		4
        /*001c*/ 	.word	0xfffffffc


//--------------------- .text.triton_poi_fused_convolution_23 --------------------------
	.section	.text.triton_poi_fused_convolution_23,"ax",@progbits
	.align	128
        .global         triton_poi_fused_convolution_23
        .type           triton_poi_fused_convolution_23,@function
        .size           triton_poi_fused_convolution_23,(.L_x_1 - triton_poi_fused_convolution_23)
        .other          triton_poi_fused_convolution_23,@"STO_CUDA_ENTRY STV_DEFAULT"
triton_poi_fused_convolution_23:
.text.triton_poi_fused_convolution_23:
[----:B------:R-:W-:Y:S01]  /*0000*/  LDC R1, c[0x0][0x28] ;  /* 0x00000a00ff017b82 */ /* 0x000fe20000000800 */
[----:B------:R-:W1:Y:S07]  /*0010*/  S2R R0, SR_TID.X ;  /* 0x0000000000007919 */ /* 0x000e6e0000002100 */
[----:B------:R-:W2:Y:S01]  /*0020*/  LDC.64 R2, c[0x0][0x218] ;  /* 0x00008600ff027b82 */ /* 0x000ea20000000a00 */
[----:B------:R-:W-:Y:S01]  /*0030*/  ULDC.64 UR4, c[0x0][0x208] ;  /* 0x0000820000047ab9 */ /* 0x000fe20000000a00 */
[----:B------:R-:W3:Y:S06]  /*0040*/  S2R R5, SR_CTAID.X ;  /* 0x0000000000057919 */ /* 0x000eec0000002500 */
[----:B------:R-:W4:Y:S01]  /*0050*/  LDC.64 R8, c[0x0][0x210] ;  /* 0x00008400ff087b82 */ /* 0x000f220000000a00 */
[----:B-1----:R-:W-:-:S02]  /*0060*/  SHF.L.U32 R0, R0, 0x2, RZ ;  /* 0x0000000200007819 */ /* 0x002fc400000006ff */
[----:B---3--:R-:W-:Y:S02]  /*0070*/  SHF.R.S32.HI R4, RZ, 0x15, R5 ;  /* 0x00000015ff047819 */ /* 0x008fe40000011405 */
[----:B------:R-:W-:Y:S02]  /*0080*/  LOP3.LUT R0, R0, 0x1fc, RZ, 0xc0, !PT ;  /* 0x000001fc00007812 */ /* 0x000fe400078ec0ff */
[----:B------:R-:W-:Y:S02]  /*0090*/  SGXT R4, R4, 0x1 ;  /* 0x000000010404781a */ /* 0x000fe40000000200 */
[----:B------:R-:W-:-:S04]  /*00a0*/  LEA R5, R5, R0, 0xa ;  /* 0x0000000005057211 */ /* 0x000fc800078e50ff */
[----:B------:R-:W-:Y:S01]  /*00b0*/  LEA.HI R4, R4, R5, RZ, 0xc ;  /* 0x0000000504047211 */ /* 0x000fe200078f60ff */
[----:B----4-:R-:W-:-:S04]  /*00c0*/  IMAD.WIDE R8, R5, 0x4, R8 ;  /* 0x0000000405087825 */ /* 0x010fc800078e0208 */
[----:B------:R-:W-:Y:S01]  /*00d0*/  VIADD R0, R4, 0x200 ;  /* 0x0000020004007836 */ /* 0x000fe20000000000 */
[----:B------:R-:W-:-:S04]  /*00e0*/  SHF.R.S32.HI R4, RZ, 0xc, R4 ;  /* 0x0000000cff047819 */ /* 0x000fc80000011404 */
[----:B------:R-:W-:Y:S02]  /*00f0*/  SHF.R.S32.HI R0, RZ, 0xc, R0 ;  /* 0x0000000cff007819 */ /* 0x000fe40000011400 */
[----:B------:R-:W-:Y:S02]  /*0100*/  LEA.HI R6, R4, R4, RZ, 0x8 ;  /* 0x0000000404067211 */ /* 0x000fe400078f40ff */
[----:B------:R-:W-:Y:S02]  /*0110*/  LEA.HI R10, R0, R0, RZ, 0x8 ;  /* 0x00000000000a7211 */ /* 0x000fe400078f40ff */
[----:B------:R-:W-:Y:S02]  /*0120*/  LOP3.LUT R7, R6, 0xffffff00, RZ, 0xc0, !PT ;  /* 0xffffff0006077812 */ /* 0x000fe400078ec0ff */
[----:B------:R-:W-:Y:S02]  /*0130*/  LOP3.LUT R11, R10, 0xffffff00, RZ, 0xc0, !PT ;  /* 0xffffff000a0b7812 */ /* 0x000fe400078ec0ff */
[----:B------:R-:W-:-:S03]  /*0140*/  IADD3 R7, R4, -R7, RZ ;  /* 0x8000000704077210 */ /* 0x000fc60007ffe0ff */
[----:B------:R-:W-:Y:S02]  /*0150*/  IMAD.IADD R13, R0, 0x1, -R11 ;  /* 0x00000001000d7824 */ /* 0x000fe400078e0a0b */
[--C-:B--2---:R-:W-:Y:S02]  /*0160*/  IMAD.WIDE R10, R7, 0x4, R2.reuse ;  /* 0x00000004070a7825 */ /* 0x104fe400078e0202 */
[----:B------:R-:W2:Y:S02]  /*0170*/  LDG.E.128 R4, desc[UR4][R8.64] ;  /* 0x0000000408047981 */ /* 0x000ea4000c1e1d00 */
[----:B------:R-:W-:Y:S02]  /*0180*/  IMAD.WIDE R2, R13, 0x4, R2 ;  /* 0x000000040d027825 */ /* 0x000fe400078e0202 */
[----:B------:R-:W2:Y:S04]  /*0190*/  LDG.E.EL R10, desc[UR4][R10.64] ;  /* 0x000000040a0a7981 */ /* 0x000ea8000c2e1900 */
[----:B------:R-:W3:Y:S04]  /*01a0*/  LDG.E.EL R2, desc[UR4][R2.64] ;  /* 0x0000000402027981 */ /* 0x000ee8000c2e1900 */
[----:B------:R-:W3:Y:S01]  /*01b0*/  LDG.E.128 R12, desc[UR4][R8.64+0x800] ;  /* 0x00080004080c7981 */ /* 0x000ee2000c1e1d00 */
[--C-:B--2---:R-:W-:Y:S01]  /*01c0*/  FADD R4, R4, R10.reuse ;  /* 0x0000000a04047221 */ /* 0x104fe20000000000 */
[--C-:B------:R-:W-:Y:S01]  /*01d0*/  FADD R5, R5, R10.reuse ;  /* 0x0000000a05057221 */ /* 0x100fe20000000000 */
[--C-:B------:R-:W-:Y:S01]  /*01e0*/  FADD R6, R6, R10.reuse ;  /* 0x0000000a06067221 */ /* 0x100fe20000000000 */
[----:B------:R-:W-:Y:S01]  /*01f0*/  FADD R7, R7, R10 ;  /* 0x0000000a07077221 */ /* 0x000fe20000000000 */
[--C-:B---3--:R-:W-:Y:S01]  /*0200*/  FADD R12, R12, R2.reuse ;  /* 0x000000020c0c7221 */ /* 0x108fe20000000000 */
[--C-:B------:R-:W-:Y:S01]  /*0210*/  FADD R13, R13, R2.reuse ;  /* 0x000000020d0d7221 */ /* 0x100fe20000000000 */
[--C-:B------:R-:W-:Y:S01]  /*0220*/  FADD R14, R14, R2.reuse ;  /* 0x000000020e0e7221 */ /* 0x100fe20000000000 */
[----:B------:R-:W-:Y:S01]  /*0230*/  FADD R15, R15, R2 ;  /* 0x000000020f0f7221 */ /* 0x000fe20000000000 */
[----:B------:R-:W-:Y:S04]  /*0240*/  STG.E.128 desc[UR4][R8.64], R4 ;  /* 0x0000000408007986 */ /* 0x000fe8000c101d04 */
[----:B------:R-:W-:Y:S01]  /*0250*/  STG.E.128 desc[UR4][R8.64+0x800], R12 ;  /* 0x0008000c08007986 */ /* 0x000fe2000c101d04 */
[----:B------:R-:W-:Y:S05]  /*0260*/  EXIT ;  /* 0x000000000000794d */ /* 0x000fea0003800000 */
.L_x_0:
[----:B------:R-:W-:-:S00]  /*0270*/  BRA `(.L_x_0) ;  /* 0xfffffffc00fc7947 */ /* 0x000fc0000383ffff */
[----:B------:R-:W-:-:S00]  /*0280*/  NOP ;  /* 0x0000000000007918 */ /* 0x000fc00000000000 */
[----:B------:R-:W-:-:S00]  /*0290*/  NOP ;  /* 0x0000000000007918 */ /* 0x000fc00000000000 */
[----:B------:R-:W-:-:S00]  /*02a0*/  NOP ;  /* 0x0000000000007918 */ /* 0x000fc00000000000 */
[----:B------:R-:W-:-:S00]  /*02b0*/  NOP ;  /* 0x0000000000007918 */ /* 0x000fc00000000000 */
[----:B------:R-:W-:-:S00]  /*02c0*/  NOP ;  /* 0x0000000000007918 */ /* 0x000fc00000000000 */
[----:B------:R-:W-:-:S00]  /*02d0*/  NOP ;  /* 0x0000000000007918 */ /* 0x000fc00000000000 */
[----:B------:R-:W-:-:S00]  /*02e0*/  NOP ;  /* 0x0000000000007918 */ /* 0x000fc00000000000 */
[----:B------:R-:W-:-:S00]  /*02f0*/  NOP ;  /* 0x0000000000007918 */ /* 0x000fc00000000000 */
.L_x_1:


//--------------------- .nv.constant0.triton_poi_fused_convolution_23 --------------------------
	.section	.nv.constant0.triton_poi_fused_convolution_23,"a",@progbits
	.sectionflags	@""
	.align	4
.nv.constant0.triton_poi_fused_convolution_23:
	.zero		548
